//
// Generated by NVIDIA NVVM Compiler
//
// Compiler Build ID: CL-36424714
// Cuda compilation tools, release 13.0, V13.0.88
// Based on NVVM 20.0.0
//

.version 9.0
.target sm_100
.address_size 64

	// .globl	_Z9addKernelPiS_

.visible .entry _Z9addKernelPiS_(
	.param .u64 .ptr .align 1 _Z9addKernelPiS__param_0,
	.param .u64 .ptr .align 1 _Z9addKernelPiS__param_1
)
{
	.reg .pred 	%p<18>;
	.reg .b32 	%r<60>;
	.reg .b64 	%rd<13>;

	ld.param.u64 	%rd5, [_Z9addKernelPiS__param_0];
	ld.param.u64 	%rd4, [_Z9addKernelPiS__param_1];
	cvta.to.global.u64 	%rd6, %rd5;
	mov.u32 	%r7, %ntid.x;
	mov.u32 	%r8, %ctaid.x;
	mov.u32 	%r9, %tid.x;
	mad.lo.s32 	%r10, %r7, %r8, %r9;
	mul.wide.s32 	%rd7, %r10, 4;
	add.s64 	%rd8, %rd6, %rd7;
	ld.global.u32 	%r1, [%rd8];
	add.s64 	%rd12, %rd6, 32;
	mov.b32 	%r58, 0;
	mov.u32 	%r59, %r58;
$L__BB0_1:
	ld.global.u32 	%r11, [%rd12+-32];
	setp.gt.s32 	%p1, %r1, %r11;
	selp.u32 	%r12, 1, 0, %p1;
	add.s32 	%r13, %r59, %r12;
	ld.global.u32 	%r14, [%rd12+-28];
	setp.gt.s32 	%p2, %r1, %r14;
	selp.u32 	%r15, 1, 0, %p2;
	add.s32 	%r16, %r13, %r15;
	ld.global.u32 	%r17, [%rd12+-24];
	setp.gt.s32 	%p3, %r1, %r17;
	selp.u32 	%r18, 1, 0, %p3;
	add.s32 	%r19, %r16, %r18;
	ld.global.u32 	%r20, [%rd12+-20];
	setp.gt.s32 	%p4, %r1, %r20;
	selp.u32 	%r21, 1, 0, %p4;
	add.s32 	%r22, %r19, %r21;
	ld.global.u32 	%r23, [%rd12+-16];
	setp.gt.s32 	%p5, %r1, %r23;
	selp.u32 	%r24, 1, 0, %p5;
	add.s32 	%r25, %r22, %r24;
	ld.global.u32 	%r26, [%rd12+-12];
	setp.gt.s32 	%p6, %r1, %r26;
	selp.u32 	%r27, 1, 0, %p6;
	add.s32 	%r28, %r25, %r27;
	ld.global.u32 	%r29, [%rd12+-8];
	setp.gt.s32 	%p7, %r1, %r29;
	selp.u32 	%r30, 1, 0, %p7;
	add.s32 	%r31, %r28, %r30;
	ld.global.u32 	%r32, [%rd12+-4];
	setp.gt.s32 	%p8, %r1, %r32;
	selp.u32 	%r33, 1, 0, %p8;
	add.s32 	%r34, %r31, %r33;
	ld.global.u32 	%r35, [%rd12];
	setp.gt.s32 	%p9, %r1, %r35;
	selp.u32 	%r36, 1, 0, %p9;
	add.s32 	%r37, %r34, %r36;
	ld.global.u32 	%r38, [%rd12+4];
	setp.gt.s32 	%p10, %r1, %r38;
	selp.u32 	%r39, 1, 0, %p10;
	add.s32 	%r40, %r37, %r39;
	ld.global.u32 	%r41, [%rd12+8];
	setp.gt.s32 	%p11, %r1, %r41;
	selp.u32 	%r42, 1, 0, %p11;
	add.s32 	%r43, %r40, %r42;
	ld.global.u32 	%r44, [%rd12+12];
	setp.gt.s32 	%p12, %r1, %r44;
	selp.u32 	%r45, 1, 0, %p12;
	add.s32 	%r46, %r43, %r45;
	ld.global.u32 	%r47, [%rd12+16];
	setp.gt.s32 	%p13, %r1, %r47;
	selp.u32 	%r48, 1, 0, %p13;
	add.s32 	%r49, %r46, %r48;
	ld.global.u32 	%r50, [%rd12+20];
	setp.gt.s32 	%p14, %r1, %r50;
	selp.u32 	%r51, 1, 0, %p14;
	add.s32 	%r52, %r49, %r51;
	ld.global.u32 	%r53, [%rd12+24];
	setp.gt.s32 	%p15, %r1, %r53;
	selp.u32 	%r54, 1, 0, %p15;
	add.s32 	%r55, %r52, %r54;
	ld.global.u32 	%r56, [%rd12+28];
	setp.gt.s32 	%p16, %r1, %r56;
	selp.u32 	%r57, 1, 0, %p16;
	add.s32 	%r59, %r55, %r57;
	add.s32 	%r58, %r58, 16;
	add.s64 	%rd12, %rd12, 64;
	setp.ne.s32 	%p17, %r58, 512;
	@%p17 bra 	$L__BB0_1;
	cvta.to.global.u64 	%rd9, %rd4;
	mul.wide.u32 	%rd10, %r59, 4;
	add.s64 	%rd11, %rd9, %rd10;
	st.global.u32 	[%rd11], %r1;
	ret;

}


// ===== COMPILED SASS (sm_100) =====

	.target	sm_100

	.elftype	@"ET_EXEC"


//--------------------- .note.nv.tkinfo           --------------------------
	.section	.note.nv.tkinfo,"",@"SHT_NOTE"
	.sectionflags	@"SHF_NOTE_NV_TKINFO"
	.tkinfo
        /*0018*/ 	.word	0x00000002
        /*0030*/ 	.string	""
        /*0030*/ 	.string	"ptxas"
        /*0030*/ 	.string	"Cuda compilation tools, release 13.0, V13.0.88"
        /*0030*/ 	.string	"Build cuda_13.0.r13.0/compiler.36424714_0"
        /*0030*/ 	.string	"-arch sm_100 -m 64 "



//--------------------- .note.nv.cuinfo           --------------------------
	.section	.note.nv.cuinfo,"",@"SHT_NOTE"
	.sectionflags	@"SHF_NOTE_NV_CUINFO"
        /*0018*/ 	.short	0x0002
        /*001a*/ 	.short	0x0064
        /*001c*/ 	.short	0x0082
	.zero		2


//--------------------- .nv.info                  --------------------------
	.section	.nv.info,"",@"SHT_CUDA_INFO"
	.align	4


	//----- nvinfo : EIATTR_REGCOUNT
	.align		4
        /*0000*/ 	.byte	0x04, 0x2f
        /*0002*/ 	.short	(.L_1 - .L_0)
	.align		4
.L_0:
        /*0004*/ 	.word	index@(_Z9addKernelPiS_)
        /*0008*/ 	.word	0x00000020


	//----- nvinfo : EIATTR_FRAME_SIZE
	.align		4
.L_1:
        /*000c*/ 	.byte	0x04, 0x11
        /*000e*/ 	.short	(.L_3 - .L_2)
	.align		4
.L_2:
        /*0010*/ 	.word	index@(_Z9addKernelPiS_)
        /*0014*/ 	.word	0x00000000


	//----- nvinfo : EIATTR_MIN_STACK_SIZE
	.align		4
.L_3:
        /*0018*/ 	.byte	0x04, 0x12
        /*001a*/ 	.short	(.L_5 - .L_4)
	.align		4
.L_4:
        /*001c*/ 	.word	index@(_Z9addKernelPiS_)
        /*0020*/ 	.word	0x00000000
.L_5:


//--------------------- .nv.compat                --------------------------
	.section	.nv.compat,"",@"SHT_CUDA_COMPAT_INFO"
	.align	4
        /*0000*/ 	.byte	0x02, 0x09, 0x00, 0x00, 0x02, 0x02, 0x01, 0x00, 0x02, 0x05, 0x05, 0x00, 0x03, 0x07, 0x01, 0x01
        /*0010*/ 	.byte	0x02, 0x03, 0x00, 0x00, 0x02, 0x06, 0x01, 0x00, 0x04, 0x0b, 0x08, 0x00, 0x09, 0x00, 0x00, 0x00
        /*0020*/ 	.byte	0x00, 0x00, 0x00, 0x00


//--------------------- .nv.info._Z9addKernelPiS_ --------------------------
	.section	.nv.info._Z9addKernelPiS_,"",@"SHT_CUDA_INFO"
	.sectionflags	@""
	.align	4


	//----- nvinfo : EIATTR_CUDA_API_VERSION
	.align		4
        /*0000*/ 	.byte	0x04, 0x37
        /*0002*/ 	.short	(.L_7 - .L_6)
.L_6:
        /*0004*/ 	.word	0x00000082


	//----- nvinfo : EIATTR_KPARAM_INFO
	.align		4
.L_7:
        /*0008*/ 	.byte	0x04, 0x17
        /*000a*/ 	.short	(.L_9 - .L_8)
.L_8:
        /*000c*/ 	.word	0x00000000
        /*0010*/ 	.short	0x0001
        /*0012*/ 	.short	0x0008
        /*0014*/ 	.byte	0x00, 0xf5, 0x21, 0x00


	//----- nvinfo : EIATTR_KPARAM_INFO
	.align		4
.L_9:
        /*0018*/ 	.byte	0x04, 0x17
        /*001a*/ 	.short	(.L_11 - .L_10)
.L_10:
        /*001c*/ 	.word	0x00000000
        /*0020*/ 	.short	0x0000
        /*0022*/ 	.short	0x0000
        /*0024*/ 	.byte	0x00, 0xf5, 0x21, 0x00


	//----- nvinfo : EIATTR_SPARSE_MMA_MASK
	.align		4
.L_11:
        /*0028*/ 	.byte	0x03, 0x50
        /*002a*/ 	.short	0x0000


	//----- nvinfo : EIATTR_MAXREG_COUNT
	.align		4
        /*002c*/ 	.byte	0x03, 0x1b
        /*002e*/ 	.short	0x00ff


	//----- nvinfo : EIATTR_MERCURY_ISA_VERSION
	.align		4
        /*0030*/ 	.byte	0x03, 0x5f
        /*0032*/ 	.short	0x0101


	//----- nvinfo : EIATTR_VRC_CTA_INIT_COUNT
	.align		4
        /*0034*/ 	.byte	0x02, 0x4a
	.zero		1
	.zero		1


	//----- nvinfo : EIATTR_EXIT_INSTR_OFFSETS
	.align		4
        /*0038*/ 	.byte	0x04, 0x1c
        /*003a*/ 	.short	(.L_13 - .L_12)


	//   ....[0]....
.L_12:
        /*003c*/ 	.word	0x00000580


	//----- nvinfo : EIATTR_CBANK_PARAM_SIZE
	.align		4
.L_13:
        /*0040*/ 	.byte	0x03, 0x19
        /*0042*/ 	.short	0x0010


	//----- nvinfo : EIATTR_PARAM_CBANK
	.align		4
        /*0044*/ 	.byte	0x04, 0x0a
        /*0046*/ 	.short	(.L_15 - .L_14)
	.align		4
.L_14:
        /*0048*/ 	.word	index@(.nv.constant0._Z9addKernelPiS_)
        /*004c*/ 	.short	0x0380
        /*004e*/ 	.short	0x0010


	//----- nvinfo : EIATTR_SW_WAR
	.align		4
.L_15:
        /*0050*/ 	.byte	0x04, 0x36
        /*0052*/ 	.short	(.L_17 - .L_16)
.L_16:
        /*0054*/ 	.word	0x00000008
.L_17:


//--------------------- .nv.callgraph             --------------------------
	.section	.nv.callgraph,"",@"SHT_CUDA_CALLGRAPH"
	.align	4
	.sectionentsize	8
	.align		4
        /*0000*/ 	.word	0x00000000
	.align		4
        /*0004*/ 	.word	0xffffffff
	.align		4
        /*0008*/ 	.word	0x00000000
	.align		4
        /*000c*/ 	.word	0xfffffffe
	.align		4
        /*0010*/ 	.word	0x00000000
	.align		4
        /*0014*/ 	.word	0xfffffffd
	.align		4
        /*0018*/ 	.word	0x00000000
	.align		4
        /*001c*/ 	.word	0xfffffffc


//--------------------- .text._Z9addKernelPiS_    --------------------------
	.section	.text._Z9addKernelPiS_,"ax",@progbits
	.align	128
        .global         _Z9addKernelPiS_
        .type           _Z9addKernelPiS_,@function
        .size           _Z9addKernelPiS_,(.L_x_2 - _Z9addKernelPiS_)
        .other          _Z9addKernelPiS_,@"STO_CUDA_ENTRY STV_DEFAULT"
_Z9addKernelPiS_:
.text._Z9addKernelPiS_:
[----:B------:R-:W-:Y:S01]  /*0000*/  LDC R1, c[0x0][0x37c] ;  /* 0x0000df00ff017b82 */ /* 0x000fe20000000800 */
[----:B------:R-:W0:Y:S01]  /*0010*/  S2R R5, SR_CTAID.X ;  /* 0x0000000000057919 */ /* 0x000e220000002500 */
[----:B------:R-:W0:Y:S06]  /*0020*/  LDCU UR4, c[0x0][0x360] ;  /* 0x00006c00ff0477ac */ /* 0x000e2c0008000800 */
[----:B------:R-:W1:Y:S01]  /*0030*/  LDC.64 R2, c[0x0][0x380] ;  /* 0x0000e000ff027b82 */ /* 0x000e620000000a00 */
[----:B------:R-:W0:Y:S01]  /*0040*/  S2R R0, SR_TID.X ;  /* 0x0000000000007919 */ /* 0x000e220000002100 */
[----:B------:R-:W2:Y:S01]  /*0050*/  LDCU.64 UR6, c[0x0][0x358] ;  /* 0x00006b00ff0677ac */ /* 0x000ea20008000a00 */
[----:B------:R-:W-:-:S02]  /*0060*/  IMAD.MOV.U32 R15, RZ, RZ, RZ ;  /* 0x000000ffff0f7224 */ /* 0x000fc400078e00ff */
[----:B0-----:R-:W-:Y:S01]  /*0070*/  IMAD R5, R5, UR4, R0 ;  /* 0x0000000405057c24 */ /* 0x001fe2000f8e0200 */
[----:B------:R-:W0:Y:S03]  /*0080*/  LDCU.64 UR4, c[0x0][0x380] ;  /* 0x00007000ff0477ac */ /* 0x000e260008000a00 */
[----:B-1----:R-:W-:-:S05]  /*0090*/  IMAD.WIDE R2, R5, 0x4, R2 ;  /* 0x0000000405027825 */ /* 0x002fca00078e0202 */
[----:B--2---:R1:W5:Y:S01]  /*00a0*/  LDG.E R0, desc[UR6][R2.64] ;  /* 0x0000000602007981 */ /* 0x004362000c1e1900 */
[----:B0-----:R-:W-:-:S04]  /*00b0*/  UIADD3 UR4, UP0, UPT, UR4, 0x20, URZ ;  /* 0x0000002004047890 */ /* 0x001fc8000ff1e0ff */
[----:B------:R-:W-:Y:S02]  /*00c0*/  UIADD3.X UR5, UPT, UPT, URZ, UR5, URZ, UP0, !UPT ;  /* 0x00000005ff057290 */ /* 0x000fe400087fe4ff */
[----:B-1----:R-:W-:Y:S01]  /*00d0*/  IMAD.U32 R2, RZ, RZ, UR4 ;  /* 0x00000004ff027e24 */ /* 0x002fe2000f8e00ff */
[----:B------:R-:W-:-:S03]  /*00e0*/  UMOV UR4, URZ ;  /* 0x000000ff00047c82 */ /* 0x000fc60008000000 */
[----:B------:R-:W-:-:S07]  /*00f0*/  IMAD.U32 R3, RZ, RZ, UR5 ;  /* 0x00000005ff037e24 */ /* 0x000fce000f8e00ff */
.L_x_0:
[----:B------:R-:W2:Y:S04]  /*0100*/  LDG.E R17, desc[UR6][R2.64+-0x20] ;  /* 0xffffe00602117981 */ /* 0x000ea8000c1e1900 */
[----:B------:R-:W3:Y:S04]  /*0110*/  LDG.E R19, desc[UR6][R2.64+-0x1c] ;  /* 0xffffe40602137981 */ /* 0x000ee8000c1e1900 */
[----:B------:R-:W4:Y:S04]  /*0120*/  LDG.E R21, desc[UR6][R2.64+-0x18] ;  /* 0xffffe80602157981 */ /* 0x000f28000c1e1900 */
        /* <DEDUP_REMOVED lines=12> */
[----:B------:R-:W4:Y:S01]  /*01f0*/  LDG.E R5, desc[UR6][R2.64+0x1c] ;  /* 0x00001c0602057981 */ /* 0x000f22000c1e1900 */
[----:B------:R-:W-:Y:S01]  /*0200*/  IADD3 R4, PT, PT, R15, 0x1, RZ ;  /* 0x000000010f047810 */ /* 0x000fe20007ffe0ff */
[----:B------:R-:W-:-:S04]  /*0210*/  UIADD3 UR4, UPT, UPT, UR4, 0x10, URZ ;  /* 0x0000001004047890 */ /* 0x000fc8000fffe0ff */
[----:B------:R-:W-:Y:S01]  /*0220*/  UISETP.NE.AND UP0, UPT, UR4, 0x200, UPT ;  /* 0x000002000400788c */ /* 0x000fe2000bf05270 */
[C---:B--2--5:R-:W-:Y:S02]  /*0230*/  ISETP.GT.AND P0, PT, R0.reuse, R17, PT ;  /* 0x000000110000720c */ /* 0x064fe40003f04270 */
[----:B---3--:R-:W-:-:S11]  /*0240*/  ISETP.GT.AND P1, PT, R0, R19, PT ;  /* 0x000000130000720c */ /* 0x008fd60003f24270 */
[----:B------:R-:W-:Y:S01]  /*0250*/  @!P0 IMAD.MOV R4, RZ, RZ, R15 ;  /* 0x000000ffff048224 */ /* 0x000fe200078e020f */
[----:B----4-:R-:W-:-:S03]  /*0260*/  ISETP.GT.AND P0, PT, R0, R21, PT ;  /* 0x000000150000720c */ /* 0x010fc60003f04270 */
[C---:B------:R-:W-:Y:S01]  /*0270*/  VIADD R6, R4.reuse, 0x1 ;  /* 0x0000000104067836 */ /* 0x040fe20000000000 */
[----:B------:R-:W-:Y:S02]  /*0280*/  @!P1 IADD3 R6, PT, PT, R4, RZ, RZ ;  /* 0x000000ff04069210 */ /* 0x000fe40007ffe0ff */
[----:B------:R-:W-:-:S03]  /*0290*/  ISETP.GT.AND P1, PT, R0, R23, PT ;  /* 0x000000170000720c */ /* 0x000fc60003f24270 */
[----:B------:R-:W-:-:S04]  /*02a0*/  VIADD R4, R6, 0x1 ;  /* 0x0000000106047836 */ /* 0x000fc80000000000 */
[----:B------:R-:W-:Y:S01]  /*02b0*/  @!P0 IMAD.MOV R4, RZ, RZ, R6 ;  /* 0x000000ffff048224 */ /* 0x000fe200078e0206 */
[----:B------:R-:W-:-:S04]  /*02c0*/  ISETP.GT.AND P0, PT, R0, R25, PT ;  /* 0x000000190000720c */ /* 0x000fc80003f04270 */
[----:B------:R-:W-:Y:S01]  /*02d0*/  IADD3 R6, PT, PT, R4, 0x1, RZ ;  /* 0x0000000104067810 */ /* 0x000fe20007ffe0ff */
[----:B------:R-:W-:Y:S01]  /*02e0*/  @!P1 IMAD.MOV R6, RZ, RZ, R4 ;  /* 0x000000ffff069224 */ /* 0x000fe200078e0204 */
[----:B------:R-:W-:-:S03]  /*02f0*/  ISETP.GT.AND P1, PT, R0, R27, PT ;  /* 0x0000001b0000720c */ /* 0x000fc60003f24270 */
[----:B------:R-:W-:-:S04]  /*0300*/  VIADD R4, R6, 0x1 ;  /* 0x0000000106047836 */ /* 0x000fc80000000000 */
[----:B------:R-:W-:Y:S02]  /*0310*/  @!P0 IADD3 R4, PT, PT, R6, RZ, RZ ;  /* 0x000000ff06048210 */ /* 0x000fe40007ffe0ff */
[----:B------:R-:W-:-:S03]  /*0320*/  ISETP.GT.AND P0, PT, R0, R29, PT ;  /* 0x0000001d0000720c */ /* 0x000fc60003f04270 */
[----:B------:R-:W-:Y:S02]  /*0330*/  VIADD R6, R4, 0x1 ;  /* 0x0000000104067836 */ /* 0x000fe40000000000 */
[----:B------:R-:W-:Y:S01]  /*0340*/  @!P1 IMAD.MOV R6, RZ, RZ, R4 ;  /* 0x000000ffff069224 */ /* 0x000fe200078e0204 */
[----:B------:R-:W-:-:S04]  /*0350*/  ISETP.GT.AND P1, PT, R0, R8, PT ;  /* 0x000000080000720c */ /* 0x000fc80003f24270 */
[----:B------:R-:W-:-:S03]  /*0360*/  IADD3 R4, PT, PT, R6, 0x1, RZ ;  /* 0x0000000106047810 */ /* 0x000fc60007ffe0ff */
[----:B------:R-:W-:Y:S01]  /*0370*/  @!P0 IMAD.MOV R4, RZ, RZ, R6 ;  /* 0x000000ffff048224 */ /* 0x000fe200078e0206 */
[----:B------:R-:W-:-:S03]  /*0380*/  ISETP.GT.AND P0, PT, R0, R10, PT ;  /* 0x0000000a0000720c */ /* 0x000fc60003f04270 */
[C---:B------:R-:W-:Y:S02]  /*0390*/  VIADD R6, R4.reuse, 0x1 ;  /* 0x0000000104067836 */ /* 0x040fe40000000000 */
[----:B------:R-:W-:Y:S02]  /*03a0*/  @!P1 IADD3 R6, PT, PT, R4, RZ, RZ ;  /* 0x000000ff04069210 */ /* 0x000fe40007ffe0ff */
[----:B------:R-:W-:-:S03]  /*03b0*/  ISETP.GT.AND P1, PT, R0, R12, PT ;  /* 0x0000000c0000720c */ /* 0x000fc60003f24270 */
[----:B------:R-:W-:-:S03]  /*03c0*/  VIADD R4, R6, 0x1 ;  /* 0x0000000106047836 */ /* 0x000fc60000000000 */
[----:B------:R-:W-:Y:S01]  /*03d0*/  @!P0 IMAD.MOV R4, RZ, RZ, R6 ;  /* 0x000000ffff048224 */ /* 0x000fe200078e0206 */
[----:B------:R-:W-:-:S04]  /*03e0*/  ISETP.GT.AND P0, PT, R0, R14, PT ;  /* 0x0000000e0000720c */ /* 0x000fc80003f04270 */
[----:B------:R-:W-:Y:S02]  /*03f0*/  IADD3 R6, PT, PT, R4, 0x1, RZ ;  /* 0x0000000104067810 */ /* 0x000fe40007ffe0ff */
[----:B------:R-:W-:Y:S01]  /*0400*/  @!P1 IMAD.MOV R6, RZ, RZ, R4 ;  /* 0x000000ffff069224 */ /* 0x000fe200078e0204 */
[----:B------:R-:W-:-:S03]  /*0410*/  ISETP.GT.AND P1, PT, R0, R13, PT ;  /* 0x0000000d0000720c */ /* 0x000fc60003f24270 */
[----:B------:R-:W-:-:S03]  /*0420*/  VIADD R4, R6, 0x1 ;  /* 0x0000000106047836 */ /* 0x000fc60000000000 */
        /* <DEDUP_REMOVED lines=13> */
[----:B------:R-:W-:-:S04]  /*0500*/  IADD3 R2, P0, PT, R2, 0x40, RZ ;  /* 0x0000004002027810 */ /* 0x000fc80007f1e0ff */
[C---:B------:R-:W-:Y:S01]  /*0510*/  IADD3 R15, PT, PT, R4.reuse, 0x1, RZ ;  /* 0x00000001040f7810 */ /* 0x040fe20007ffe0ff */
[----:B------:R-:W-:Y:S01]  /*0520*/  IMAD.X R3, RZ, RZ, R3, P0 ;  /* 0x000000ffff037224 */ /* 0x000fe200000e0603 */
[----:B------:R-:W-:Y:S01]  /*0530*/  @!P1 IADD3 R15, PT, PT, R4, RZ, RZ ;  /* 0x000000ff040f9210 */ /* 0x000fe20007ffe0ff */
[----:B------:R-:W-:Y:S06]  /*0540*/  BRA.U UP0, `(.L_x_0) ;  /* 0xfffffff900ec7547 */ /* 0x000fec000b83ffff */
[----:B------:R-:W0:Y:S02]  /*0550*/  LDC.64 R2, c[0x0][0x388] ;  /* 0x0000e200ff027b82 */ /* 0x000e240000000a00 */
[----:B0-----:R-:W-:-:S05]  /*0560*/  IMAD.WIDE.U32 R2, R15, 0x4, R2 ;  /* 0x000000040f027825 */ /* 0x001fca00078e0002 */
[----:B------:R-:W-:Y:S01]  /*0570*/  STG.E desc[UR6][R2.64], R0 ;  /* 0x0000000002007986 */ /* 0x000fe2000c101906 */
[----:B------:R-:W-:Y:S05]  /*0580*/  EXIT ;  /* 0x000000000000794d */ /* 0x000fea0003800000 */
.L_x_1:
[----:B------:R-:W-:-:S00]  /*0590*/  BRA `(.L_x_1) ;  /* 0xfffffffc00fc7947 */ /* 0x000fc0000383ffff */
[----:B------:R-:W-:-:S00]  /*05a0*/  NOP ;  /* 0x0000000000007918 */ /* 0x000fc00000000000 */
        /* <DEDUP_REMOVED lines=13> */
.L_x_2:


//--------------------- .nv.shared.reserved.0     --------------------------
	.section	.nv.shared.reserved.0,"aw",@nobits
	.weak		__nv_reservedSMEM_offset_0_alias
	.size		__nv_reservedSMEM_offset_0_alias, 0, 64
	.other		__nv_reservedSMEM_offset_0_alias,@"STO_CUDA_RESERVED_SHARED STV_DEFAULT"
__nv_reservedSMEM_offset_0_alias:
	.zero		0
	.zero		64


//--------------------- .nv.constant0._Z9addKernelPiS_ --------------------------
	.section	.nv.constant0._Z9addKernelPiS_,"a",@progbits
	.sectionflags	@""
	.align	4
.nv.constant0._Z9addKernelPiS_:
	.zero		912


//--------------------- SYMBOLS --------------------------

	.type		.nv.reservedSmem.offset0,@object
	.size		.nv.reservedSmem.offset0,0x4
